//
// Generated by NVIDIA NVVM Compiler
//
// Compiler Build ID: CL-36424714
// Cuda compilation tools, release 13.0, V13.0.88
// Based on NVVM 20.0.0
//

.version 9.0
.target sm_100
.address_size 64

	// .globl	_ZN3cub18CUB_300001_SM_10006detail11EmptyKernelIvEEvv
.global .align 1 .b8 _ZN41_INTERNAL_d6dc676f_4_k_cu_8490bad9_2333354cuda3std3__45__cpo5beginE[1];
.global .align 1 .b8 _ZN41_INTERNAL_d6dc676f_4_k_cu_8490bad9_2333354cuda3std3__45__cpo3endE[1];
.global .align 1 .b8 _ZN41_INTERNAL_d6dc676f_4_k_cu_8490bad9_2333354cuda3std3__45__cpo6cbeginE[1];
.global .align 1 .b8 _ZN41_INTERNAL_d6dc676f_4_k_cu_8490bad9_2333354cuda3std3__45__cpo4cendE[1];
.global .align 1 .b8 _ZN41_INTERNAL_d6dc676f_4_k_cu_8490bad9_2333354cuda3std3__45__cpo6rbeginE[1];
.global .align 1 .b8 _ZN41_INTERNAL_d6dc676f_4_k_cu_8490bad9_2333354cuda3std3__45__cpo4rendE[1];
.global .align 1 .b8 _ZN41_INTERNAL_d6dc676f_4_k_cu_8490bad9_2333354cuda3std3__45__cpo7crbeginE[1];
.global .align 1 .b8 _ZN41_INTERNAL_d6dc676f_4_k_cu_8490bad9_2333354cuda3std3__45__cpo5crendE[1];
.global .align 1 .b8 _ZN41_INTERNAL_d6dc676f_4_k_cu_8490bad9_2333354cuda3std3__443_GLOBAL__N__d6dc676f_4_k_cu_8490bad9_2333356ignoreE[1];
.global .align 1 .b8 _ZN41_INTERNAL_d6dc676f_4_k_cu_8490bad9_2333354cuda3std3__419piecewise_constructE[1];
.global .align 1 .b8 _ZN41_INTERNAL_d6dc676f_4_k_cu_8490bad9_2333354cuda3std3__48in_placeE[1];
.global .align 1 .b8 _ZN41_INTERNAL_d6dc676f_4_k_cu_8490bad9_2333354cuda3std3__420unreachable_sentinelE[1];
.global .align 1 .b8 _ZN41_INTERNAL_d6dc676f_4_k_cu_8490bad9_2333354cuda3std3__47nulloptE[1];
.global .align 1 .b8 _ZN41_INTERNAL_d6dc676f_4_k_cu_8490bad9_2333354cuda3std3__48unexpectE[1];
.global .align 1 .b8 _ZN41_INTERNAL_d6dc676f_4_k_cu_8490bad9_2333354cuda3std6ranges3__45__cpo4swapE[1];
.global .align 1 .b8 _ZN41_INTERNAL_d6dc676f_4_k_cu_8490bad9_2333354cuda3std6ranges3__45__cpo9iter_moveE[1];
.global .align 1 .b8 _ZN41_INTERNAL_d6dc676f_4_k_cu_8490bad9_2333354cuda3std6ranges3__45__cpo5beginE[1];
.global .align 1 .b8 _ZN41_INTERNAL_d6dc676f_4_k_cu_8490bad9_2333354cuda3std6ranges3__45__cpo3endE[1];
.global .align 1 .b8 _ZN41_INTERNAL_d6dc676f_4_k_cu_8490bad9_2333354cuda3std6ranges3__45__cpo6cbeginE[1];
.global .align 1 .b8 _ZN41_INTERNAL_d6dc676f_4_k_cu_8490bad9_2333354cuda3std6ranges3__45__cpo4cendE[1];
.global .align 1 .b8 _ZN41_INTERNAL_d6dc676f_4_k_cu_8490bad9_2333354cuda3std6ranges3__45__cpo7advanceE[1];
.global .align 1 .b8 _ZN41_INTERNAL_d6dc676f_4_k_cu_8490bad9_2333354cuda3std6ranges3__45__cpo9iter_swapE[1];
.global .align 1 .b8 _ZN41_INTERNAL_d6dc676f_4_k_cu_8490bad9_2333354cuda3std6ranges3__45__cpo4nextE[1];
.global .align 1 .b8 _ZN41_INTERNAL_d6dc676f_4_k_cu_8490bad9_2333354cuda3std6ranges3__45__cpo4prevE[1];
.global .align 1 .b8 _ZN41_INTERNAL_d6dc676f_4_k_cu_8490bad9_2333354cuda3std6ranges3__45__cpo4dataE[1];
.global .align 1 .b8 _ZN41_INTERNAL_d6dc676f_4_k_cu_8490bad9_2333354cuda3std6ranges3__45__cpo5cdataE[1];
.global .align 1 .b8 _ZN41_INTERNAL_d6dc676f_4_k_cu_8490bad9_2333354cuda3std6ranges3__45__cpo4sizeE[1];
.global .align 1 .b8 _ZN41_INTERNAL_d6dc676f_4_k_cu_8490bad9_2333354cuda3std6ranges3__45__cpo5ssizeE[1];
.global .align 1 .b8 _ZN41_INTERNAL_d6dc676f_4_k_cu_8490bad9_2333354cuda3std6ranges3__45__cpo8distanceE[1];
.global .align 1 .b8 _ZN41_INTERNAL_d6dc676f_4_k_cu_8490bad9_2333356thrust24THRUST_300001_SM_1000_NS8cuda_cub3parE[1];
.global .align 1 .b8 _ZN41_INTERNAL_d6dc676f_4_k_cu_8490bad9_2333356thrust24THRUST_300001_SM_1000_NS8cuda_cub10par_nosyncE[1];
.global .align 1 .b8 _ZN41_INTERNAL_d6dc676f_4_k_cu_8490bad9_2333356thrust24THRUST_300001_SM_1000_NS6system6detail10sequential3seqE[1];
.global .align 1 .b8 _ZN41_INTERNAL_d6dc676f_4_k_cu_8490bad9_2333356thrust24THRUST_300001_SM_1000_NS6system3cpp3parE[1];
.global .align 1 .b8 _ZN41_INTERNAL_d6dc676f_4_k_cu_8490bad9_2333356thrust24THRUST_300001_SM_1000_NS12placeholders2_1E[1];
.global .align 1 .b8 _ZN41_INTERNAL_d6dc676f_4_k_cu_8490bad9_2333356thrust24THRUST_300001_SM_1000_NS12placeholders2_2E[1];
.global .align 1 .b8 _ZN41_INTERNAL_d6dc676f_4_k_cu_8490bad9_2333356thrust24THRUST_300001_SM_1000_NS12placeholders2_3E[1];
.global .align 1 .b8 _ZN41_INTERNAL_d6dc676f_4_k_cu_8490bad9_2333356thrust24THRUST_300001_SM_1000_NS12placeholders2_4E[1];
.global .align 1 .b8 _ZN41_INTERNAL_d6dc676f_4_k_cu_8490bad9_2333356thrust24THRUST_300001_SM_1000_NS12placeholders2_5E[1];
.global .align 1 .b8 _ZN41_INTERNAL_d6dc676f_4_k_cu_8490bad9_2333356thrust24THRUST_300001_SM_1000_NS12placeholders2_6E[1];
.global .align 1 .b8 _ZN41_INTERNAL_d6dc676f_4_k_cu_8490bad9_2333356thrust24THRUST_300001_SM_1000_NS12placeholders2_7E[1];
.global .align 1 .b8 _ZN41_INTERNAL_d6dc676f_4_k_cu_8490bad9_2333356thrust24THRUST_300001_SM_1000_NS12placeholders2_8E[1];
.global .align 1 .b8 _ZN41_INTERNAL_d6dc676f_4_k_cu_8490bad9_2333356thrust24THRUST_300001_SM_1000_NS12placeholders2_9E[1];
.global .align 1 .b8 _ZN41_INTERNAL_d6dc676f_4_k_cu_8490bad9_2333356thrust24THRUST_300001_SM_1000_NS12placeholders3_10E[1];
.global .align 1 .b8 _ZN41_INTERNAL_d6dc676f_4_k_cu_8490bad9_2333356thrust24THRUST_300001_SM_1000_NS3seqE[1];
.global .align 1 .b8 _ZN41_INTERNAL_d6dc676f_4_k_cu_8490bad9_2333356thrust24THRUST_300001_SM_1000_NS6deviceE[1];

.visible .entry _ZN3cub18CUB_300001_SM_10006detail11EmptyKernelIvEEvv()
{


	ret;

}


// ===== COMPILED SASS (sm_100) =====

	.target	sm_100

	.elftype	@"ET_EXEC"


//--------------------- .note.nv.tkinfo           --------------------------
	.section	.note.nv.tkinfo,"",@"SHT_NOTE"
	.sectionflags	@"SHF_NOTE_NV_TKINFO"
	.tkinfo
        /*0018*/ 	.word	0x00000002
        /*0030*/ 	.string	""
        /*0030*/ 	.string	"ptxas"
        /*0030*/ 	.string	"Cuda compilation tools, release 13.0, V13.0.88"
        /*0030*/ 	.string	"Build cuda_13.0.r13.0/compiler.36424714_0"
        /*0030*/ 	.string	"-arch sm_100 -m 64 "



//--------------------- .note.nv.cuinfo           --------------------------
	.section	.note.nv.cuinfo,"",@"SHT_NOTE"
	.sectionflags	@"SHF_NOTE_NV_CUINFO"
        /*0018*/ 	.short	0x0002
        /*001a*/ 	.short	0x0064
        /*001c*/ 	.short	0x0082
	.zero		2


//--------------------- .nv.info                  --------------------------
	.section	.nv.info,"",@"SHT_CUDA_INFO"
	.align	4


	//----- nvinfo : EIATTR_REGCOUNT
	.align		4
        /*0000*/ 	.byte	0x04, 0x2f
        /*0002*/ 	.short	(.L_46 - .L_45)
	.align		4
.L_45:
        /*0004*/ 	.word	index@(_ZN3cub18CUB_300001_SM_10006detail11EmptyKernelIvEEvv)
        /*0008*/ 	.word	0x00000004


	//----- nvinfo : EIATTR_FRAME_SIZE
	.align		4
.L_46:
        /*000c*/ 	.byte	0x04, 0x11
        /*000e*/ 	.short	(.L_48 - .L_47)
	.align		4
.L_47:
        /*0010*/ 	.word	index@(_ZN3cub18CUB_300001_SM_10006detail11EmptyKernelIvEEvv)
        /*0014*/ 	.word	0x00000000


	//----- nvinfo : EIATTR_MIN_STACK_SIZE
	.align		4
.L_48:
        /*0018*/ 	.byte	0x04, 0x12
        /*001a*/ 	.short	(.L_50 - .L_49)
	.align		4
.L_49:
        /*001c*/ 	.word	index@(_ZN3cub18CUB_300001_SM_10006detail11EmptyKernelIvEEvv)
        /*0020*/ 	.word	0x00000000
.L_50:


//--------------------- .nv.compat                --------------------------
	.section	.nv.compat,"",@"SHT_CUDA_COMPAT_INFO"
	.align	4
        /*0000*/ 	.byte	0x02, 0x09, 0x00, 0x00, 0x02, 0x02, 0x01, 0x00, 0x02, 0x05, 0x05, 0x00, 0x03, 0x07, 0x01, 0x01
        /*0010*/ 	.byte	0x02, 0x03, 0x00, 0x00, 0x02, 0x06, 0x01, 0x00, 0x04, 0x0b, 0x08, 0x00, 0x09, 0x00, 0x00, 0x00
        /*0020*/ 	.byte	0x00, 0x00, 0x00, 0x00


//--------------------- .nv.info._ZN3cub18CUB_300001_SM_10006detail11EmptyKernelIvEEvv --------------------------
	.section	.nv.info._ZN3cub18CUB_300001_SM_10006detail11EmptyKernelIvEEvv,"",@"SHT_CUDA_INFO"
	.sectionflags	@""
	.align	4


	//----- nvinfo : EIATTR_CUDA_API_VERSION
	.align		4
        /*0000*/ 	.byte	0x04, 0x37
        /*0002*/ 	.short	(.L_52 - .L_51)
.L_51:
        /*0004*/ 	.word	0x00000082


	//----- nvinfo : EIATTR_SPARSE_MMA_MASK
	.align		4
.L_52:
        /*0008*/ 	.byte	0x03, 0x50
        /*000a*/ 	.short	0x0000


	//----- nvinfo : EIATTR_MAXREG_COUNT
	.align		4
        /*000c*/ 	.byte	0x03, 0x1b
        /*000e*/ 	.short	0x00ff


	//----- nvinfo : EIATTR_MERCURY_ISA_VERSION
	.align		4
        /*0010*/ 	.byte	0x03, 0x5f
        /*0012*/ 	.short	0x0101


	//----- nvinfo : EIATTR_VRC_CTA_INIT_COUNT
	.align		4
        /*0014*/ 	.byte	0x02, 0x4a
	.zero		1
	.zero		1


	//----- nvinfo : EIATTR_EXIT_INSTR_OFFSETS
	.align		4
        /*0018*/ 	.byte	0x04, 0x1c
        /*001a*/ 	.short	(.L_54 - .L_53)


	//   ....[0]....
.L_53:
        /*001c*/ 	.word	0x00000010


	//----- nvinfo : EIATTR_SW_WAR
	.align		4
.L_54:
        /*0020*/ 	.byte	0x04, 0x36
        /*0022*/ 	.short	(.L_56 - .L_55)
.L_55:
        /*0024*/ 	.word	0x00000008
.L_56:


//--------------------- .nv.callgraph             --------------------------
	.section	.nv.callgraph,"",@"SHT_CUDA_CALLGRAPH"
	.align	4
	.sectionentsize	8
	.align		4
        /*0000*/ 	.word	0x00000000
	.align		4
        /*0004*/ 	.word	0xffffffff
	.align		4
        /*0008*/ 	.word	0x00000000
	.align		4
        /*000c*/ 	.word	0xfffffffe
	.align		4
        /*0010*/ 	.word	0x00000000
	.align		4
        /*0014*/ 	.word	0xfffffffd
	.align		4
        /*0018*/ 	.word	0x00000000
	.align		4
        /*001c*/ 	.word	0xfffffffc


//--------------------- .nv.constant4             --------------------------
	.section	.nv.constant4,"a",@progbits
	.align	8
	.align		8
.nv.constant4:
        /*0000*/ 	.dword	_ZN41_INTERNAL_d6dc676f_4_k_cu_8490bad9_2338014cuda3std3__45__cpo5beginE
	.align		8
        /*0008*/ 	.dword	_ZN41_INTERNAL_d6dc676f_4_k_cu_8490bad9_2338014cuda3std3__45__cpo3endE
	.align		8
        /*0010*/ 	.dword	_ZN41_INTERNAL_d6dc676f_4_k_cu_8490bad9_2338014cuda3std3__45__cpo6cbeginE
	.align		8
        /*0018*/ 	.dword	_ZN41_INTERNAL_d6dc676f_4_k_cu_8490bad9_2338014cuda3std3__45__cpo4cendE
	.align		8
        /*0020*/ 	.dword	_ZN41_INTERNAL_d6dc676f_4_k_cu_8490bad9_2338014cuda3std3__45__cpo6rbeginE
	.align		8
        /*0028*/ 	.dword	_ZN41_INTERNAL_d6dc676f_4_k_cu_8490bad9_2338014cuda3std3__45__cpo4rendE
	.align		8
        /*0030*/ 	.dword	_ZN41_INTERNAL_d6dc676f_4_k_cu_8490bad9_2338014cuda3std3__45__cpo7crbeginE
	.align		8
        /*0038*/ 	.dword	_ZN41_INTERNAL_d6dc676f_4_k_cu_8490bad9_2338014cuda3std3__45__cpo5crendE
	.align		8
        /*0040*/ 	.dword	_ZN41_INTERNAL_d6dc676f_4_k_cu_8490bad9_2338014cuda3std3__443_GLOBAL__N__d6dc676f_4_k_cu_8490bad9_2338016ignoreE
	.align		8
        /*0048*/ 	.dword	_ZN41_INTERNAL_d6dc676f_4_k_cu_8490bad9_2338014cuda3std3__419piecewise_constructE
	.align		8
        /*0050*/ 	.dword	_ZN41_INTERNAL_d6dc676f_4_k_cu_8490bad9_2338014cuda3std3__48in_placeE
	.align		8
        /*0058*/ 	.dword	_ZN41_INTERNAL_d6dc676f_4_k_cu_8490bad9_2338014cuda3std3__420unreachable_sentinelE
	.align		8
        /*0060*/ 	.dword	_ZN41_INTERNAL_d6dc676f_4_k_cu_8490bad9_2338014cuda3std3__47nulloptE
	.align		8
        /*0068*/ 	.dword	_ZN41_INTERNAL_d6dc676f_4_k_cu_8490bad9_2338014cuda3std3__48unexpectE
	.align		8
        /*0070*/ 	.dword	_ZN41_INTERNAL_d6dc676f_4_k_cu_8490bad9_2338014cuda3std6ranges3__45__cpo4swapE
	.align		8
        /*0078*/ 	.dword	_ZN41_INTERNAL_d6dc676f_4_k_cu_8490bad9_2338014cuda3std6ranges3__45__cpo9iter_moveE
	.align		8
        /*0080*/ 	.dword	_ZN41_INTERNAL_d6dc676f_4_k_cu_8490bad9_2338014cuda3std6ranges3__45__cpo5beginE
	.align		8
        /*0088*/ 	.dword	_ZN41_INTERNAL_d6dc676f_4_k_cu_8490bad9_2338014cuda3std6ranges3__45__cpo3endE
	.align		8
        /*0090*/ 	.dword	_ZN41_INTERNAL_d6dc676f_4_k_cu_8490bad9_2338014cuda3std6ranges3__45__cpo6cbeginE
	.align		8
        /*0098*/ 	.dword	_ZN41_INTERNAL_d6dc676f_4_k_cu_8490bad9_2338014cuda3std6ranges3__45__cpo4cendE
	.align		8
        /*00a0*/ 	.dword	_ZN41_INTERNAL_d6dc676f_4_k_cu_8490bad9_2338014cuda3std6ranges3__45__cpo7advanceE
	.align		8
        /*00a8*/ 	.dword	_ZN41_INTERNAL_d6dc676f_4_k_cu_8490bad9_2338014cuda3std6ranges3__45__cpo9iter_swapE
	.align		8
        /*00b0*/ 	.dword	_ZN41_INTERNAL_d6dc676f_4_k_cu_8490bad9_2338014cuda3std6ranges3__45__cpo4nextE
	.align		8
        /*00b8*/ 	.dword	_ZN41_INTERNAL_d6dc676f_4_k_cu_8490bad9_2338014cuda3std6ranges3__45__cpo4prevE
	.align		8
        /*00c0*/ 	.dword	_ZN41_INTERNAL_d6dc676f_4_k_cu_8490bad9_2338014cuda3std6ranges3__45__cpo4dataE
	.align		8
        /*00c8*/ 	.dword	_ZN41_INTERNAL_d6dc676f_4_k_cu_8490bad9_2338014cuda3std6ranges3__45__cpo5cdataE
	.align		8
        /*00d0*/ 	.dword	_ZN41_INTERNAL_d6dc676f_4_k_cu_8490bad9_2338014cuda3std6ranges3__45__cpo4sizeE
	.align		8
        /*00d8*/ 	.dword	_ZN41_INTERNAL_d6dc676f_4_k_cu_8490bad9_2338014cuda3std6ranges3__45__cpo5ssizeE
	.align		8
        /*00e0*/ 	.dword	_ZN41_INTERNAL_d6dc676f_4_k_cu_8490bad9_2338014cuda3std6ranges3__45__cpo8distanceE
	.align		8
        /*00e8*/ 	.dword	_ZN41_INTERNAL_d6dc676f_4_k_cu_8490bad9_2338016thrust24THRUST_300001_SM_1000_NS8cuda_cub3parE
	.align		8
        /*00f0*/ 	.dword	_ZN41_INTERNAL_d6dc676f_4_k_cu_8490bad9_2338016thrust24THRUST_300001_SM_1000_NS8cuda_cub10par_nosyncE
	.align		8
        /*00f8*/ 	.dword	_ZN41_INTERNAL_d6dc676f_4_k_cu_8490bad9_2338016thrust24THRUST_300001_SM_1000_NS6system6detail10sequential3seqE
	.align		8
        /*0100*/ 	.dword	_ZN41_INTERNAL_d6dc676f_4_k_cu_8490bad9_2338016thrust24THRUST_300001_SM_1000_NS6system3cpp3parE
	.align		8
        /*0108*/ 	.dword	_ZN41_INTERNAL_d6dc676f_4_k_cu_8490bad9_2338016thrust24THRUST_300001_SM_1000_NS12placeholders2_1E
	.align		8
        /*0110*/ 	.dword	_ZN41_INTERNAL_d6dc676f_4_k_cu_8490bad9_2338016thrust24THRUST_300001_SM_1000_NS12placeholders2_2E
	.align		8
        /*0118*/ 	.dword	_ZN41_INTERNAL_d6dc676f_4_k_cu_8490bad9_2338016thrust24THRUST_300001_SM_1000_NS12placeholders2_3E
	.align		8
        /*0120*/ 	.dword	_ZN41_INTERNAL_d6dc676f_4_k_cu_8490bad9_2338016thrust24THRUST_300001_SM_1000_NS12placeholders2_4E
	.align		8
        /*0128*/ 	.dword	_ZN41_INTERNAL_d6dc676f_4_k_cu_8490bad9_2338016thrust24THRUST_300001_SM_1000_NS12placeholders2_5E
	.align		8
        /*0130*/ 	.dword	_ZN41_INTERNAL_d6dc676f_4_k_cu_8490bad9_2338016thrust24THRUST_300001_SM_1000_NS12placeholders2_6E
	.align		8
        /*0138*/ 	.dword	_ZN41_INTERNAL_d6dc676f_4_k_cu_8490bad9_2338016thrust24THRUST_300001_SM_1000_NS12placeholders2_7E
	.align		8
        /*0140*/ 	.dword	_ZN41_INTERNAL_d6dc676f_4_k_cu_8490bad9_2338016thrust24THRUST_300001_SM_1000_NS12placeholders2_8E
	.align		8
        /*0148*/ 	.dword	_ZN41_INTERNAL_d6dc676f_4_k_cu_8490bad9_2338016thrust24THRUST_300001_SM_1000_NS12placeholders2_9E
	.align		8
        /*0150*/ 	.dword	_ZN41_INTERNAL_d6dc676f_4_k_cu_8490bad9_2338016thrust24THRUST_300001_SM_1000_NS12placeholders3_10E
	.align		8
        /*0158*/ 	.dword	_ZN41_INTERNAL_d6dc676f_4_k_cu_8490bad9_2338016thrust24THRUST_300001_SM_1000_NS3seqE
	.align		8
        /*0160*/ 	.dword	_ZN41_INTERNAL_d6dc676f_4_k_cu_8490bad9_2338016thrust24THRUST_300001_SM_1000_NS6deviceE


//--------------------- .text._ZN3cub18CUB_300001_SM_10006detail11EmptyKernelIvEEvv --------------------------
	.section	.text._ZN3cub18CUB_300001_SM_10006detail11EmptyKernelIvEEvv,"ax",@progbits
	.align	128
        .global         _ZN3cub18CUB_300001_SM_10006detail11EmptyKernelIvEEvv
        .type           _ZN3cub18CUB_300001_SM_10006detail11EmptyKernelIvEEvv,@function
        .size           _ZN3cub18CUB_300001_SM_10006detail11EmptyKernelIvEEvv,(.L_x_1 - _ZN3cub18CUB_300001_SM_10006detail11EmptyKernelIvEEvv)
        .other          _ZN3cub18CUB_300001_SM_10006detail11EmptyKernelIvEEvv,@"STO_CUDA_ENTRY STV_DEFAULT"
_ZN3cub18CUB_300001_SM_10006detail11EmptyKernelIvEEvv:
.text._ZN3cub18CUB_300001_SM_10006detail11EmptyKernelIvEEvv:
[----:B------:R-:W-:Y:S01]  /*0000*/  LDC R1, c[0x0][0x37c] ;  /* 0x0000df00ff017b82 */ /* 0x000fe20000000800 */
[----:B------:R-:W-:Y:S05]  /*0010*/  EXIT ;  /* 0x000000000000794d */ /* 0x000fea0003800000 */
.L_x_0:
[----:B------:R-:W-:-:S00]  /*0020*/  BRA `(.L_x_0) ;  /* 0xfffffffc00fc7947 */ /* 0x000fc0000383ffff */
[----:B------:R-:W-:-:S00]  /*0030*/  NOP ;  /* 0x0000000000007918 */ /* 0x000fc00000000000 */
        /* <DEDUP_REMOVED lines=12> */
.L_x_1:


//--------------------- .nv.shared.reserved.0     --------------------------
	.section	.nv.shared.reserved.0,"aw",@nobits
	.weak		__nv_reservedSMEM_offset_0_alias
	.size		__nv_reservedSMEM_offset_0_alias, 0, 64
	.other		__nv_reservedSMEM_offset_0_alias,@"STO_CUDA_RESERVED_SHARED STV_DEFAULT"
__nv_reservedSMEM_offset_0_alias:
	.zero		0
	.zero		64


//--------------------- .nv.global                --------------------------
	.section	.nv.global,"aw",@nobits
.nv.global:
	.type		_ZN41_INTERNAL_d6dc676f_4_k_cu_8490bad9_2338016thrust24THRUST_300001_SM_1000_NS12placeholders2_8E,@object
	.size		_ZN41_INTERNAL_d6dc676f_4_k_cu_8490bad9_2338016thrust24THRUST_300001_SM_1000_NS12placeholders2_8E,(_ZN41_INTERNAL_d6dc676f_4_k_cu_8490bad9_2338014cuda3std3__443_GLOBAL__N__d6dc676f_4_k_cu_8490bad9_2338016ignoreE - _ZN41_INTERNAL_d6dc676f_4_k_cu_8490bad9_2338016thrust24THRUST_300001_SM_1000_NS12placeholders2_8E)
_ZN41_INTERNAL_d6dc676f_4_k_cu_8490bad9_2338016thrust24THRUST_300001_SM_1000_NS12placeholders2_8E:
	.zero		1
	.type		_ZN41_INTERNAL_d6dc676f_4_k_cu_8490bad9_2338014cuda3std3__443_GLOBAL__N__d6dc676f_4_k_cu_8490bad9_2338016ignoreE,@object
	.size		_ZN41_INTERNAL_d6dc676f_4_k_cu_8490bad9_2338014cuda3std3__443_GLOBAL__N__d6dc676f_4_k_cu_8490bad9_2338016ignoreE,(_ZN41_INTERNAL_d6dc676f_4_k_cu_8490bad9_2338014cuda3std6ranges3__45__cpo4dataE - _ZN41_INTERNAL_d6dc676f_4_k_cu_8490bad9_2338014cuda3std3__443_GLOBAL__N__d6dc676f_4_k_cu_8490bad9_2338016ignoreE)
_ZN41_INTERNAL_d6dc676f_4_k_cu_8490bad9_2338014cuda3std3__443_GLOBAL__N__d6dc676f_4_k_cu_8490bad9_2338016ignoreE:
	.zero		1
	.type		_ZN41_INTERNAL_d6dc676f_4_k_cu_8490bad9_2338014cuda3std6ranges3__45__cpo4dataE,@object
	.size		_ZN41_INTERNAL_d6dc676f_4_k_cu_8490bad9_2338014cuda3std6ranges3__45__cpo4dataE,(_ZN41_INTERNAL_d6dc676f_4_k_cu_8490bad9_2338016thrust24THRUST_300001_SM_1000_NS6system3cpp3parE - _ZN41_INTERNAL_d6dc676f_4_k_cu_8490bad9_2338014cuda3std6ranges3__45__cpo4dataE)
_ZN41_INTERNAL_d6dc676f_4_k_cu_8490bad9_2338014cuda3std6ranges3__45__cpo4dataE:
	.zero		1
	.type		_ZN41_INTERNAL_d6dc676f_4_k_cu_8490bad9_2338016thrust24THRUST_300001_SM_1000_NS6system3cpp3parE,@object
	.size		_ZN41_INTERNAL_d6dc676f_4_k_cu_8490bad9_2338016thrust24THRUST_300001_SM_1000_NS6system3cpp3parE,(_ZN41_INTERNAL_d6dc676f_4_k_cu_8490bad9_2338014cuda3std3__45__cpo5beginE - _ZN41_INTERNAL_d6dc676f_4_k_cu_8490bad9_2338016thrust24THRUST_300001_SM_1000_NS6system3cpp3parE)
_ZN41_INTERNAL_d6dc676f_4_k_cu_8490bad9_2338016thrust24THRUST_300001_SM_1000_NS6system3cpp3parE:
	.zero		1
	.type		_ZN41_INTERNAL_d6dc676f_4_k_cu_8490bad9_2338014cuda3std3__45__cpo5beginE,@object
	.size		_ZN41_INTERNAL_d6dc676f_4_k_cu_8490bad9_2338014cuda3std3__45__cpo5beginE,(_ZN41_INTERNAL_d6dc676f_4_k_cu_8490bad9_2338014cuda3std6ranges3__45__cpo5beginE - _ZN41_INTERNAL_d6dc676f_4_k_cu_8490bad9_2338014cuda3std3__45__cpo5beginE)
_ZN41_INTERNAL_d6dc676f_4_k_cu_8490bad9_2338014cuda3std3__45__cpo5beginE:
	.zero		1
	.type		_ZN41_INTERNAL_d6dc676f_4_k_cu_8490bad9_2338014cuda3std6ranges3__45__cpo5beginE,@object
	.size		_ZN41_INTERNAL_d6dc676f_4_k_cu_8490bad9_2338014cuda3std6ranges3__45__cpo5beginE,(_ZN41_INTERNAL_d6dc676f_4_k_cu_8490bad9_2338016thrust24THRUST_300001_SM_1000_NS6deviceE - _ZN41_INTERNAL_d6dc676f_4_k_cu_8490bad9_2338014cuda3std6ranges3__45__cpo5beginE)
_ZN41_INTERNAL_d6dc676f_4_k_cu_8490bad9_2338014cuda3std6ranges3__45__cpo5beginE:
	.zero		1
	.type		_ZN41_INTERNAL_d6dc676f_4_k_cu_8490bad9_2338016thrust24THRUST_300001_SM_1000_NS6deviceE,@object
	.size		_ZN41_INTERNAL_d6dc676f_4_k_cu_8490bad9_2338016thrust24THRUST_300001_SM_1000_NS6deviceE,(_ZN41_INTERNAL_d6dc676f_4_k_cu_8490bad9_2338014cuda3std3__47nulloptE - _ZN41_INTERNAL_d6dc676f_4_k_cu_8490bad9_2338016thrust24THRUST_300001_SM_1000_NS6deviceE)
_ZN41_INTERNAL_d6dc676f_4_k_cu_8490bad9_2338016thrust24THRUST_300001_SM_1000_NS6deviceE:
	.zero		1
	.type		_ZN41_INTERNAL_d6dc676f_4_k_cu_8490bad9_2338014cuda3std3__47nulloptE,@object
	.size		_ZN41_INTERNAL_d6dc676f_4_k_cu_8490bad9_2338014cuda3std3__47nulloptE,(_ZN41_INTERNAL_d6dc676f_4_k_cu_8490bad9_2338014cuda3std6ranges3__45__cpo8distanceE - _ZN41_INTERNAL_d6dc676f_4_k_cu_8490bad9_2338014cuda3std3__47nulloptE)
_ZN41_INTERNAL_d6dc676f_4_k_cu_8490bad9_2338014cuda3std3__47nulloptE:
	.zero		1
	.type		_ZN41_INTERNAL_d6dc676f_4_k_cu_8490bad9_2338014cuda3std6ranges3__45__cpo8distanceE,@object
	.size		_ZN41_INTERNAL_d6dc676f_4_k_cu_8490bad9_2338014cuda3std6ranges3__45__cpo8distanceE,(_ZN41_INTERNAL_d6dc676f_4_k_cu_8490bad9_2338016thrust24THRUST_300001_SM_1000_NS12placeholders2_4E - _ZN41_INTERNAL_d6dc676f_4_k_cu_8490bad9_2338014cuda3std6ranges3__45__cpo8distanceE)
_ZN41_INTERNAL_d6dc676f_4_k_cu_8490bad9_2338014cuda3std6ranges3__45__cpo8distanceE:
	.zero		1
	.type		_ZN41_INTERNAL_d6dc676f_4_k_cu_8490bad9_2338016thrust24THRUST_300001_SM_1000_NS12placeholders2_4E,@object
	.size		_ZN41_INTERNAL_d6dc676f_4_k_cu_8490bad9_2338016thrust24THRUST_300001_SM_1000_NS12placeholders2_4E,(_ZN41_INTERNAL_d6dc676f_4_k_cu_8490bad9_2338014cuda3std3__45__cpo6rbeginE - _ZN41_INTERNAL_d6dc676f_4_k_cu_8490bad9_2338016thrust24THRUST_300001_SM_1000_NS12placeholders2_4E)
_ZN41_INTERNAL_d6dc676f_4_k_cu_8490bad9_2338016thrust24THRUST_300001_SM_1000_NS12placeholders2_4E:
	.zero		1
	.type		_ZN41_INTERNAL_d6dc676f_4_k_cu_8490bad9_2338014cuda3std3__45__cpo6rbeginE,@object
	.size		_ZN41_INTERNAL_d6dc676f_4_k_cu_8490bad9_2338014cuda3std3__45__cpo6rbeginE,(_ZN41_INTERNAL_d6dc676f_4_k_cu_8490bad9_2338014cuda3std6ranges3__45__cpo7advanceE - _ZN41_INTERNAL_d6dc676f_4_k_cu_8490bad9_2338014cuda3std3__45__cpo6rbeginE)
_ZN41_INTERNAL_d6dc676f_4_k_cu_8490bad9_2338014cuda3std3__45__cpo6rbeginE:
	.zero		1
	.type		_ZN41_INTERNAL_d6dc676f_4_k_cu_8490bad9_2338014cuda3std6ranges3__45__cpo7advanceE,@object
	.size		_ZN41_INTERNAL_d6dc676f_4_k_cu_8490bad9_2338014cuda3std6ranges3__45__cpo7advanceE,(_ZN41_INTERNAL_d6dc676f_4_k_cu_8490bad9_2338016thrust24THRUST_300001_SM_1000_NS12placeholders3_10E - _ZN41_INTERNAL_d6dc676f_4_k_cu_8490bad9_2338014cuda3std6ranges3__45__cpo7advanceE)
_ZN41_INTERNAL_d6dc676f_4_k_cu_8490bad9_2338014cuda3std6ranges3__45__cpo7advanceE:
	.zero		1
	.type		_ZN41_INTERNAL_d6dc676f_4_k_cu_8490bad9_2338016thrust24THRUST_300001_SM_1000_NS12placeholders3_10E,@object
	.size		_ZN41_INTERNAL_d6dc676f_4_k_cu_8490bad9_2338016thrust24THRUST_300001_SM_1000_NS12placeholders3_10E,(_ZN41_INTERNAL_d6dc676f_4_k_cu_8490bad9_2338014cuda3std3__48in_placeE - _ZN41_INTERNAL_d6dc676f_4_k_cu_8490bad9_2338016thrust24THRUST_300001_SM_1000_NS12placeholders3_10E)
_ZN41_INTERNAL_d6dc676f_4_k_cu_8490bad9_2338016thrust24THRUST_300001_SM_1000_NS12placeholders3_10E:
	.zero		1
	.type		_ZN41_INTERNAL_d6dc676f_4_k_cu_8490bad9_2338014cuda3std3__48in_placeE,@object
	.size		_ZN41_INTERNAL_d6dc676f_4_k_cu_8490bad9_2338014cuda3std3__48in_placeE,(_ZN41_INTERNAL_d6dc676f_4_k_cu_8490bad9_2338014cuda3std6ranges3__45__cpo4sizeE - _ZN41_INTERNAL_d6dc676f_4_k_cu_8490bad9_2338014cuda3std3__48in_placeE)
_ZN41_INTERNAL_d6dc676f_4_k_cu_8490bad9_2338014cuda3std3__48in_placeE:
	.zero		1
	.type		_ZN41_INTERNAL_d6dc676f_4_k_cu_8490bad9_2338014cuda3std6ranges3__45__cpo4sizeE,@object
	.size		_ZN41_INTERNAL_d6dc676f_4_k_cu_8490bad9_2338014cuda3std6ranges3__45__cpo4sizeE,(_ZN41_INTERNAL_d6dc676f_4_k_cu_8490bad9_2338016thrust24THRUST_300001_SM_1000_NS12placeholders2_2E - _ZN41_INTERNAL_d6dc676f_4_k_cu_8490bad9_2338014cuda3std6ranges3__45__cpo4sizeE)
_ZN41_INTERNAL_d6dc676f_4_k_cu_8490bad9_2338014cuda3std6ranges3__45__cpo4sizeE:
	.zero		1
	.type		_ZN41_INTERNAL_d6dc676f_4_k_cu_8490bad9_2338016thrust24THRUST_300001_SM_1000_NS12placeholders2_2E,@object
	.size		_ZN41_INTERNAL_d6dc676f_4_k_cu_8490bad9_2338016thrust24THRUST_300001_SM_1000_NS12placeholders2_2E,(_ZN41_INTERNAL_d6dc676f_4_k_cu_8490bad9_2338014cuda3std3__45__cpo6cbeginE - _ZN41_INTERNAL_d6dc676f_4_k_cu_8490bad9_2338016thrust24THRUST_300001_SM_1000_NS12placeholders2_2E)
_ZN41_INTERNAL_d6dc676f_4_k_cu_8490bad9_2338016thrust24THRUST_300001_SM_1000_NS12placeholders2_2E:
	.zero		1
	.type		_ZN41_INTERNAL_d6dc676f_4_k_cu_8490bad9_2338014cuda3std3__45__cpo6cbeginE,@object
	.size		_ZN41_INTERNAL_d6dc676f_4_k_cu_8490bad9_2338014cuda3std3__45__cpo6cbeginE,(_ZN41_INTERNAL_d6dc676f_4_k_cu_8490bad9_2338014cuda3std6ranges3__45__cpo6cbeginE - _ZN41_INTERNAL_d6dc676f_4_k_cu_8490bad9_2338014cuda3std3__45__cpo6cbeginE)
_ZN41_INTERNAL_d6dc676f_4_k_cu_8490bad9_2338014cuda3std3__45__cpo6cbeginE:
	.zero		1
	.type		_ZN41_INTERNAL_d6dc676f_4_k_cu_8490bad9_2338014cuda3std6ranges3__45__cpo6cbeginE,@object
	.size		_ZN41_INTERNAL_d6dc676f_4_k_cu_8490bad9_2338014cuda3std6ranges3__45__cpo6cbeginE,(_ZN41_INTERNAL_d6dc676f_4_k_cu_8490bad9_2338016thrust24THRUST_300001_SM_1000_NS12placeholders2_6E - _ZN41_INTERNAL_d6dc676f_4_k_cu_8490bad9_2338014cuda3std6ranges3__45__cpo6cbeginE)
_ZN41_INTERNAL_d6dc676f_4_k_cu_8490bad9_2338014cuda3std6ranges3__45__cpo6cbeginE:
	.zero		1
	.type		_ZN41_INTERNAL_d6dc676f_4_k_cu_8490bad9_2338016thrust24THRUST_300001_SM_1000_NS12placeholders2_6E,@object
	.size		_ZN41_INTERNAL_d6dc676f_4_k_cu_8490bad9_2338016thrust24THRUST_300001_SM_1000_NS12placeholders2_6E,(_ZN41_INTERNAL_d6dc676f_4_k_cu_8490bad9_2338014cuda3std3__45__cpo7crbeginE - _ZN41_INTERNAL_d6dc676f_4_k_cu_8490bad9_2338016thrust24THRUST_300001_SM_1000_NS12placeholders2_6E)
_ZN41_INTERNAL_d6dc676f_4_k_cu_8490bad9_2338016thrust24THRUST_300001_SM_1000_NS12placeholders2_6E:
	.zero		1
	.type		_ZN41_INTERNAL_d6dc676f_4_k_cu_8490bad9_2338014cuda3std3__45__cpo7crbeginE,@object
	.size		_ZN41_INTERNAL_d6dc676f_4_k_cu_8490bad9_2338014cuda3std3__45__cpo7crbeginE,(_ZN41_INTERNAL_d6dc676f_4_k_cu_8490bad9_2338014cuda3std6ranges3__45__cpo4nextE - _ZN41_INTERNAL_d6dc676f_4_k_cu_8490bad9_2338014cuda3std3__45__cpo7crbeginE)
_ZN41_INTERNAL_d6dc676f_4_k_cu_8490bad9_2338014cuda3std3__45__cpo7crbeginE:
	.zero		1
	.type		_ZN41_INTERNAL_d6dc676f_4_k_cu_8490bad9_2338014cuda3std6ranges3__45__cpo4nextE,@object
	.size		_ZN41_INTERNAL_d6dc676f_4_k_cu_8490bad9_2338014cuda3std6ranges3__45__cpo4nextE,(_ZN41_INTERNAL_d6dc676f_4_k_cu_8490bad9_2338014cuda3std6ranges3__45__cpo4swapE - _ZN41_INTERNAL_d6dc676f_4_k_cu_8490bad9_2338014cuda3std6ranges3__45__cpo4nextE)
_ZN41_INTERNAL_d6dc676f_4_k_cu_8490bad9_2338014cuda3std6ranges3__45__cpo4nextE:
	.zero		1
	.type		_ZN41_INTERNAL_d6dc676f_4_k_cu_8490bad9_2338014cuda3std6ranges3__45__cpo4swapE,@object
	.size		_ZN41_INTERNAL_d6dc676f_4_k_cu_8490bad9_2338014cuda3std6ranges3__45__cpo4swapE,(_ZN41_INTERNAL_d6dc676f_4_k_cu_8490bad9_2338016thrust24THRUST_300001_SM_1000_NS8cuda_cub10par_nosyncE - _ZN41_INTERNAL_d6dc676f_4_k_cu_8490bad9_2338014cuda3std6ranges3__45__cpo4swapE)
_ZN41_INTERNAL_d6dc676f_4_k_cu_8490bad9_2338014cuda3std6ranges3__45__cpo4swapE:
	.zero		1
	.type		_ZN41_INTERNAL_d6dc676f_4_k_cu_8490bad9_2338016thrust24THRUST_300001_SM_1000_NS8cuda_cub10par_nosyncE,@object
	.size		_ZN41_INTERNAL_d6dc676f_4_k_cu_8490bad9_2338016thrust24THRUST_300001_SM_1000_NS8cuda_cub10par_nosyncE,(_ZN41_INTERNAL_d6dc676f_4_k_cu_8490bad9_2338016thrust24THRUST_300001_SM_1000_NS3seqE - _ZN41_INTERNAL_d6dc676f_4_k_cu_8490bad9_2338016thrust24THRUST_300001_SM_1000_NS8cuda_cub10par_nosyncE)
_ZN41_INTERNAL_d6dc676f_4_k_cu_8490bad9_2338016thrust24THRUST_300001_SM_1000_NS8cuda_cub10par_nosyncE:
	.zero		1
	.type		_ZN41_INTERNAL_d6dc676f_4_k_cu_8490bad9_2338016thrust24THRUST_300001_SM_1000_NS3seqE,@object
	.size		_ZN41_INTERNAL_d6dc676f_4_k_cu_8490bad9_2338016thrust24THRUST_300001_SM_1000_NS3seqE,(_ZN41_INTERNAL_d6dc676f_4_k_cu_8490bad9_2338014cuda3std3__420unreachable_sentinelE - _ZN41_INTERNAL_d6dc676f_4_k_cu_8490bad9_2338016thrust24THRUST_300001_SM_1000_NS3seqE)
_ZN41_INTERNAL_d6dc676f_4_k_cu_8490bad9_2338016thrust24THRUST_300001_SM_1000_NS3seqE:
	.zero		1
	.type		_ZN41_INTERNAL_d6dc676f_4_k_cu_8490bad9_2338014cuda3std3__420unreachable_sentinelE,@object
	.size		_ZN41_INTERNAL_d6dc676f_4_k_cu_8490bad9_2338014cuda3std3__420unreachable_sentinelE,(_ZN41_INTERNAL_d6dc676f_4_k_cu_8490bad9_2338014cuda3std6ranges3__45__cpo5ssizeE - _ZN41_INTERNAL_d6dc676f_4_k_cu_8490bad9_2338014cuda3std3__420unreachable_sentinelE)
_ZN41_INTERNAL_d6dc676f_4_k_cu_8490bad9_2338014cuda3std3__420unreachable_sentinelE:
	.zero		1
	.type		_ZN41_INTERNAL_d6dc676f_4_k_cu_8490bad9_2338014cuda3std6ranges3__45__cpo5ssizeE,@object
	.size		_ZN41_INTERNAL_d6dc676f_4_k_cu_8490bad9_2338014cuda3std6ranges3__45__cpo5ssizeE,(_ZN41_INTERNAL_d6dc676f_4_k_cu_8490bad9_2338016thrust24THRUST_300001_SM_1000_NS12placeholders2_3E - _ZN41_INTERNAL_d6dc676f_4_k_cu_8490bad9_2338014cuda3std6ranges3__45__cpo5ssizeE)
_ZN41_INTERNAL_d6dc676f_4_k_cu_8490bad9_2338014cuda3std6ranges3__45__cpo5ssizeE:
	.zero		1
	.type		_ZN41_INTERNAL_d6dc676f_4_k_cu_8490bad9_2338016thrust24THRUST_300001_SM_1000_NS12placeholders2_3E,@object
	.size		_ZN41_INTERNAL_d6dc676f_4_k_cu_8490bad9_2338016thrust24THRUST_300001_SM_1000_NS12placeholders2_3E,(_ZN41_INTERNAL_d6dc676f_4_k_cu_8490bad9_2338014cuda3std3__45__cpo4cendE - _ZN41_INTERNAL_d6dc676f_4_k_cu_8490bad9_2338016thrust24THRUST_300001_SM_1000_NS12placeholders2_3E)
_ZN41_INTERNAL_d6dc676f_4_k_cu_8490bad9_2338016thrust24THRUST_300001_SM_1000_NS12placeholders2_3E:
	.zero		1
	.type		_ZN41_INTERNAL_d6dc676f_4_k_cu_8490bad9_2338014cuda3std3__45__cpo4cendE,@object
	.size		_ZN41_INTERNAL_d6dc676f_4_k_cu_8490bad9_2338014cuda3std3__45__cpo4cendE,(_ZN41_INTERNAL_d6dc676f_4_k_cu_8490bad9_2338014cuda3std6ranges3__45__cpo4cendE - _ZN41_INTERNAL_d6dc676f_4_k_cu_8490bad9_2338014cuda3std3__45__cpo4cendE)
_ZN41_INTERNAL_d6dc676f_4_k_cu_8490bad9_2338014cuda3std3__45__cpo4cendE:
	.zero		1
	.type		_ZN41_INTERNAL_d6dc676f_4_k_cu_8490bad9_2338014cuda3std6ranges3__45__cpo4cendE,@object
	.size		_ZN41_INTERNAL_d6dc676f_4_k_cu_8490bad9_2338014cuda3std6ranges3__45__cpo4cendE,(_ZN41_INTERNAL_d6dc676f_4_k_cu_8490bad9_2338016thrust24THRUST_300001_SM_1000_NS12placeholders2_7E - _ZN41_INTERNAL_d6dc676f_4_k_cu_8490bad9_2338014cuda3std6ranges3__45__cpo4cendE)
_ZN41_INTERNAL_d6dc676f_4_k_cu_8490bad9_2338014cuda3std6ranges3__45__cpo4cendE:
	.zero		1
	.type		_ZN41_INTERNAL_d6dc676f_4_k_cu_8490bad9_2338016thrust24THRUST_300001_SM_1000_NS12placeholders2_7E,@object
	.size		_ZN41_INTERNAL_d6dc676f_4_k_cu_8490bad9_2338016thrust24THRUST_300001_SM_1000_NS12placeholders2_7E,(_ZN41_INTERNAL_d6dc676f_4_k_cu_8490bad9_2338014cuda3std3__45__cpo5crendE - _ZN41_INTERNAL_d6dc676f_4_k_cu_8490bad9_2338016thrust24THRUST_300001_SM_1000_NS12placeholders2_7E)
_ZN41_INTERNAL_d6dc676f_4_k_cu_8490bad9_2338016thrust24THRUST_300001_SM_1000_NS12placeholders2_7E:
	.zero		1
	.type		_ZN41_INTERNAL_d6dc676f_4_k_cu_8490bad9_2338014cuda3std3__45__cpo5crendE,@object
	.size		_ZN41_INTERNAL_d6dc676f_4_k_cu_8490bad9_2338014cuda3std3__45__cpo5crendE,(_ZN41_INTERNAL_d6dc676f_4_k_cu_8490bad9_2338014cuda3std6ranges3__45__cpo4prevE - _ZN41_INTERNAL_d6dc676f_4_k_cu_8490bad9_2338014cuda3std3__45__cpo5crendE)
_ZN41_INTERNAL_d6dc676f_4_k_cu_8490bad9_2338014cuda3std3__45__cpo5crendE:
	.zero		1
	.type		_ZN41_INTERNAL_d6dc676f_4_k_cu_8490bad9_2338014cuda3std6ranges3__45__cpo4prevE,@object
	.size		_ZN41_INTERNAL_d6dc676f_4_k_cu_8490bad9_2338014cuda3std6ranges3__45__cpo4prevE,(_ZN41_INTERNAL_d6dc676f_4_k_cu_8490bad9_2338014cuda3std6ranges3__45__cpo9iter_moveE - _ZN41_INTERNAL_d6dc676f_4_k_cu_8490bad9_2338014cuda3std6ranges3__45__cpo4prevE)
_ZN41_INTERNAL_d6dc676f_4_k_cu_8490bad9_2338014cuda3std6ranges3__45__cpo4prevE:
	.zero		1
	.type		_ZN41_INTERNAL_d6dc676f_4_k_cu_8490bad9_2338014cuda3std6ranges3__45__cpo9iter_moveE,@object
	.size		_ZN41_INTERNAL_d6dc676f_4_k_cu_8490bad9_2338014cuda3std6ranges3__45__cpo9iter_moveE,(_ZN41_INTERNAL_d6dc676f_4_k_cu_8490bad9_2338016thrust24THRUST_300001_SM_1000_NS6system6detail10sequential3seqE - _ZN41_INTERNAL_d6dc676f_4_k_cu_8490bad9_2338014cuda3std6ranges3__45__cpo9iter_moveE)
_ZN41_INTERNAL_d6dc676f_4_k_cu_8490bad9_2338014cuda3std6ranges3__45__cpo9iter_moveE:
	.zero		1
	.type		_ZN41_INTERNAL_d6dc676f_4_k_cu_8490bad9_2338016thrust24THRUST_300001_SM_1000_NS6system6detail10sequential3seqE,@object
	.size		_ZN41_INTERNAL_d6dc676f_4_k_cu_8490bad9_2338016thrust24THRUST_300001_SM_1000_NS6system6detail10sequential3seqE,(_ZN41_INTERNAL_d6dc676f_4_k_cu_8490bad9_2338016thrust24THRUST_300001_SM_1000_NS12placeholders2_9E - _ZN41_INTERNAL_d6dc676f_4_k_cu_8490bad9_2338016thrust24THRUST_300001_SM_1000_NS6system6detail10sequential3seqE)
_ZN41_INTERNAL_d6dc676f_4_k_cu_8490bad9_2338016thrust24THRUST_300001_SM_1000_NS6system6detail10sequential3seqE:
	.zero		1
	.type		_ZN41_INTERNAL_d6dc676f_4_k_cu_8490bad9_2338016thrust24THRUST_300001_SM_1000_NS12placeholders2_9E,@object
	.size		_ZN41_INTERNAL_d6dc676f_4_k_cu_8490bad9_2338016thrust24THRUST_300001_SM_1000_NS12placeholders2_9E,(_ZN41_INTERNAL_d6dc676f_4_k_cu_8490bad9_2338014cuda3std3__419piecewise_constructE - _ZN41_INTERNAL_d6dc676f_4_k_cu_8490bad9_2338016thrust24THRUST_300001_SM_1000_NS12placeholders2_9E)
_ZN41_INTERNAL_d6dc676f_4_k_cu_8490bad9_2338016thrust24THRUST_300001_SM_1000_NS12placeholders2_9E:
	.zero		1
	.type		_ZN41_INTERNAL_d6dc676f_4_k_cu_8490bad9_2338014cuda3std3__419piecewise_constructE,@object
	.size		_ZN41_INTERNAL_d6dc676f_4_k_cu_8490bad9_2338014cuda3std3__419piecewise_constructE,(_ZN41_INTERNAL_d6dc676f_4_k_cu_8490bad9_2338014cuda3std6ranges3__45__cpo5cdataE - _ZN41_INTERNAL_d6dc676f_4_k_cu_8490bad9_2338014cuda3std3__419piecewise_constructE)
_ZN41_INTERNAL_d6dc676f_4_k_cu_8490bad9_2338014cuda3std3__419piecewise_constructE:
	.zero		1
	.type		_ZN41_INTERNAL_d6dc676f_4_k_cu_8490bad9_2338014cuda3std6ranges3__45__cpo5cdataE,@object
	.size		_ZN41_INTERNAL_d6dc676f_4_k_cu_8490bad9_2338014cuda3std6ranges3__45__cpo5cdataE,(_ZN41_INTERNAL_d6dc676f_4_k_cu_8490bad9_2338016thrust24THRUST_300001_SM_1000_NS12placeholders2_1E - _ZN41_INTERNAL_d6dc676f_4_k_cu_8490bad9_2338014cuda3std6ranges3__45__cpo5cdataE)
_ZN41_INTERNAL_d6dc676f_4_k_cu_8490bad9_2338014cuda3std6ranges3__45__cpo5cdataE:
	.zero		1
	.type		_ZN41_INTERNAL_d6dc676f_4_k_cu_8490bad9_2338016thrust24THRUST_300001_SM_1000_NS12placeholders2_1E,@object
	.size		_ZN41_INTERNAL_d6dc676f_4_k_cu_8490bad9_2338016thrust24THRUST_300001_SM_1000_NS12placeholders2_1E,(_ZN41_INTERNAL_d6dc676f_4_k_cu_8490bad9_2338014cuda3std3__45__cpo3endE - _ZN41_INTERNAL_d6dc676f_4_k_cu_8490bad9_2338016thrust24THRUST_300001_SM_1000_NS12placeholders2_1E)
_ZN41_INTERNAL_d6dc676f_4_k_cu_8490bad9_2338016thrust24THRUST_300001_SM_1000_NS12placeholders2_1E:
	.zero		1
	.type		_ZN41_INTERNAL_d6dc676f_4_k_cu_8490bad9_2338014cuda3std3__45__cpo3endE,@object
	.size		_ZN41_INTERNAL_d6dc676f_4_k_cu_8490bad9_2338014cuda3std3__45__cpo3endE,(_ZN41_INTERNAL_d6dc676f_4_k_cu_8490bad9_2338014cuda3std6ranges3__45__cpo3endE - _ZN41_INTERNAL_d6dc676f_4_k_cu_8490bad9_2338014cuda3std3__45__cpo3endE)
_ZN41_INTERNAL_d6dc676f_4_k_cu_8490bad9_2338014cuda3std3__45__cpo3endE:
	.zero		1
	.type		_ZN41_INTERNAL_d6dc676f_4_k_cu_8490bad9_2338014cuda3std6ranges3__45__cpo3endE,@object
	.size		_ZN41_INTERNAL_d6dc676f_4_k_cu_8490bad9_2338014cuda3std6ranges3__45__cpo3endE,(_ZN41_INTERNAL_d6dc676f_4_k_cu_8490bad9_2338016thrust24THRUST_300001_SM_1000_NS12placeholders2_5E - _ZN41_INTERNAL_d6dc676f_4_k_cu_8490bad9_2338014cuda3std6ranges3__45__cpo3endE)
_ZN41_INTERNAL_d6dc676f_4_k_cu_8490bad9_2338014cuda3std6ranges3__45__cpo3endE:
	.zero		1
	.type		_ZN41_INTERNAL_d6dc676f_4_k_cu_8490bad9_2338016thrust24THRUST_300001_SM_1000_NS12placeholders2_5E,@object
	.size		_ZN41_INTERNAL_d6dc676f_4_k_cu_8490bad9_2338016thrust24THRUST_300001_SM_1000_NS12placeholders2_5E,(_ZN41_INTERNAL_d6dc676f_4_k_cu_8490bad9_2338014cuda3std3__45__cpo4rendE - _ZN41_INTERNAL_d6dc676f_4_k_cu_8490bad9_2338016thrust24THRUST_300001_SM_1000_NS12placeholders2_5E)
_ZN41_INTERNAL_d6dc676f_4_k_cu_8490bad9_2338016thrust24THRUST_300001_SM_1000_NS12placeholders2_5E:
	.zero		1
	.type		_ZN41_INTERNAL_d6dc676f_4_k_cu_8490bad9_2338014cuda3std3__45__cpo4rendE,@object
	.size		_ZN41_INTERNAL_d6dc676f_4_k_cu_8490bad9_2338014cuda3std3__45__cpo4rendE,(_ZN41_INTERNAL_d6dc676f_4_k_cu_8490bad9_2338014cuda3std6ranges3__45__cpo9iter_swapE - _ZN41_INTERNAL_d6dc676f_4_k_cu_8490bad9_2338014cuda3std3__45__cpo4rendE)
_ZN41_INTERNAL_d6dc676f_4_k_cu_8490bad9_2338014cuda3std3__45__cpo4rendE:
	.zero		1
	.type		_ZN41_INTERNAL_d6dc676f_4_k_cu_8490bad9_2338014cuda3std6ranges3__45__cpo9iter_swapE,@object
	.size		_ZN41_INTERNAL_d6dc676f_4_k_cu_8490bad9_2338014cuda3std6ranges3__45__cpo9iter_swapE,(_ZN41_INTERNAL_d6dc676f_4_k_cu_8490bad9_2338014cuda3std3__48unexpectE - _ZN41_INTERNAL_d6dc676f_4_k_cu_8490bad9_2338014cuda3std6ranges3__45__cpo9iter_swapE)
_ZN41_INTERNAL_d6dc676f_4_k_cu_8490bad9_2338014cuda3std6ranges3__45__cpo9iter_swapE:
	.zero		1
	.type		_ZN41_INTERNAL_d6dc676f_4_k_cu_8490bad9_2338014cuda3std3__48unexpectE,@object
	.size		_ZN41_INTERNAL_d6dc676f_4_k_cu_8490bad9_2338014cuda3std3__48unexpectE,(_ZN41_INTERNAL_d6dc676f_4_k_cu_8490bad9_2338016thrust24THRUST_300001_SM_1000_NS8cuda_cub3parE - _ZN41_INTERNAL_d6dc676f_4_k_cu_8490bad9_2338014cuda3std3__48unexpectE)
_ZN41_INTERNAL_d6dc676f_4_k_cu_8490bad9_2338014cuda3std3__48unexpectE:
	.zero		1
	.type		_ZN41_INTERNAL_d6dc676f_4_k_cu_8490bad9_2338016thrust24THRUST_300001_SM_1000_NS8cuda_cub3parE,@object
	.size		_ZN41_INTERNAL_d6dc676f_4_k_cu_8490bad9_2338016thrust24THRUST_300001_SM_1000_NS8cuda_cub3parE,(.L_29 - _ZN41_INTERNAL_d6dc676f_4_k_cu_8490bad9_2338016thrust24THRUST_300001_SM_1000_NS8cuda_cub3parE)
_ZN41_INTERNAL_d6dc676f_4_k_cu_8490bad9_2338016thrust24THRUST_300001_SM_1000_NS8cuda_cub3parE:
	.zero		1
.L_29:


//--------------------- .nv.constant0._ZN3cub18CUB_300001_SM_10006detail11EmptyKernelIvEEvv --------------------------
	.section	.nv.constant0._ZN3cub18CUB_300001_SM_10006detail11EmptyKernelIvEEvv,"a",@progbits
	.sectionflags	@""
	.align	4
.nv.constant0._ZN3cub18CUB_300001_SM_10006detail11EmptyKernelIvEEvv:
	.zero		896


//--------------------- SYMBOLS --------------------------

	.type		.nv.reservedSmem.offset0,@object
	.size		.nv.reservedSmem.offset0,0x4
